//
// Generated by NVIDIA NVVM Compiler
//
// Compiler Build ID: CL-36424714
// Cuda compilation tools, release 13.0, V13.0.88
// Based on NVVM 20.0.0
//

.version 9.0
.target sm_100
.address_size 64

	// .globl	_Z8exponentPfS_

.visible .entry _Z8exponentPfS_(
	.param .u64 .ptr .align 1 _Z8exponentPfS__param_0,
	.param .u64 .ptr .align 1 _Z8exponentPfS__param_1
)
{
	.reg .pred 	%p<2>;
	.reg .b32 	%r<2>;
	.reg .b32 	%f<3>;
	.reg .b64 	%rd<8>;

	ld.param.u64 	%rd1, [_Z8exponentPfS__param_0];
	ld.param.u64 	%rd2, [_Z8exponentPfS__param_1];
	mov.u32 	%r1, %tid.x;
	setp.gt.u32 	%p1, %r1, 999;
	@%p1 bra 	$L__BB0_2;
	cvta.to.global.u64 	%rd3, %rd2;
	cvta.to.global.u64 	%rd4, %rd1;
	mul.wide.u32 	%rd5, %r1, 4;
	add.s64 	%rd6, %rd3, %rd5;
	ld.global.f32 	%f1, [%rd6];
	ex2.approx.f32 	%f2, %f1;
	add.s64 	%rd7, %rd4, %rd5;
	st.global.f32 	[%rd7], %f2;
$L__BB0_2:
	ret;

}


// ===== COMPILED SASS (sm_100) =====

	.target	sm_100

	.elftype	@"ET_EXEC"


//--------------------- .note.nv.tkinfo           --------------------------
	.section	.note.nv.tkinfo,"",@"SHT_NOTE"
	.sectionflags	@"SHF_NOTE_NV_TKINFO"
	.tkinfo
        /*0018*/ 	.word	0x00000002
        /*0030*/ 	.string	""
        /*0030*/ 	.string	"ptxas"
        /*0030*/ 	.string	"Cuda compilation tools, release 13.0, V13.0.88"
        /*0030*/ 	.string	"Build cuda_13.0.r13.0/compiler.36424714_0"
        /*0030*/ 	.string	"-arch sm_100 -m 64 "



//--------------------- .note.nv.cuinfo           --------------------------
	.section	.note.nv.cuinfo,"",@"SHT_NOTE"
	.sectionflags	@"SHF_NOTE_NV_CUINFO"
        /*0018*/ 	.short	0x0002
        /*001a*/ 	.short	0x0064
        /*001c*/ 	.short	0x0082
	.zero		2


//--------------------- .nv.info                  --------------------------
	.section	.nv.info,"",@"SHT_CUDA_INFO"
	.align	4


	//----- nvinfo : EIATTR_REGCOUNT
	.align		4
        /*0000*/ 	.byte	0x04, 0x2f
        /*0002*/ 	.short	(.L_1 - .L_0)
	.align		4
.L_0:
        /*0004*/ 	.word	index@(_Z8exponentPfS_)
        /*0008*/ 	.word	0x0000000c


	//----- nvinfo : EIATTR_FRAME_SIZE
	.align		4
.L_1:
        /*000c*/ 	.byte	0x04, 0x11
        /*000e*/ 	.short	(.L_3 - .L_2)
	.align		4
.L_2:
        /*0010*/ 	.word	index@(_Z8exponentPfS_)
        /*0014*/ 	.word	0x00000000


	//----- nvinfo : EIATTR_MIN_STACK_SIZE
	.align		4
.L_3:
        /*0018*/ 	.byte	0x04, 0x12
        /*001a*/ 	.short	(.L_5 - .L_4)
	.align		4
.L_4:
        /*001c*/ 	.word	index@(_Z8exponentPfS_)
        /*0020*/ 	.word	0x00000000
.L_5:


//--------------------- .nv.compat                --------------------------
	.section	.nv.compat,"",@"SHT_CUDA_COMPAT_INFO"
	.align	4
        /*0000*/ 	.byte	0x02, 0x09, 0x00, 0x00, 0x02, 0x02, 0x01, 0x00, 0x02, 0x05, 0x05, 0x00, 0x03, 0x07, 0x01, 0x01
        /*0010*/ 	.byte	0x02, 0x03, 0x00, 0x00, 0x02, 0x06, 0x01, 0x00, 0x04, 0x0b, 0x08, 0x00, 0x01, 0x00, 0x00, 0x00
        /*0020*/ 	.byte	0x00, 0x00, 0x00, 0x00


//--------------------- .nv.info._Z8exponentPfS_  --------------------------
	.section	.nv.info._Z8exponentPfS_,"",@"SHT_CUDA_INFO"
	.sectionflags	@""
	.align	4


	//----- nvinfo : EIATTR_CUDA_API_VERSION
	.align		4
        /*0000*/ 	.byte	0x04, 0x37
        /*0002*/ 	.short	(.L_7 - .L_6)
.L_6:
        /*0004*/ 	.word	0x00000082


	//----- nvinfo : EIATTR_KPARAM_INFO
	.align		4
.L_7:
        /*0008*/ 	.byte	0x04, 0x17
        /*000a*/ 	.short	(.L_9 - .L_8)
.L_8:
        /*000c*/ 	.word	0x00000000
        /*0010*/ 	.short	0x0001
        /*0012*/ 	.short	0x0008
        /*0014*/ 	.byte	0x00, 0xf5, 0x21, 0x00


	//----- nvinfo : EIATTR_KPARAM_INFO
	.align		4
.L_9:
        /*0018*/ 	.byte	0x04, 0x17
        /*001a*/ 	.short	(.L_11 - .L_10)
.L_10:
        /*001c*/ 	.word	0x00000000
        /*0020*/ 	.short	0x0000
        /*0022*/ 	.short	0x0000
        /*0024*/ 	.byte	0x00, 0xf5, 0x21, 0x00


	//----- nvinfo : EIATTR_SPARSE_MMA_MASK
	.align		4
.L_11:
        /*0028*/ 	.byte	0x03, 0x50
        /*002a*/ 	.short	0x0000


	//----- nvinfo : EIATTR_MAXREG_COUNT
	.align		4
        /*002c*/ 	.byte	0x03, 0x1b
        /*002e*/ 	.short	0x00ff


	//----- nvinfo : EIATTR_MERCURY_ISA_VERSION
	.align		4
        /*0030*/ 	.byte	0x03, 0x5f
        /*0032*/ 	.short	0x0101


	//----- nvinfo : EIATTR_VRC_CTA_INIT_COUNT
	.align		4
        /*0034*/ 	.byte	0x02, 0x4a
	.zero		1
	.zero		1


	//----- nvinfo : EIATTR_EXIT_INSTR_OFFSETS
	.align		4
        /*0038*/ 	.byte	0x04, 0x1c
        /*003a*/ 	.short	(.L_13 - .L_12)


	//   ....[0]....
.L_12:
        /*003c*/ 	.word	0x00000030


	//   ....[1]....
        /*0040*/ 	.word	0x000000f0


	//----- nvinfo : EIATTR_CBANK_PARAM_SIZE
	.align		4
.L_13:
        /*0044*/ 	.byte	0x03, 0x19
        /*0046*/ 	.short	0x0010


	//----- nvinfo : EIATTR_PARAM_CBANK
	.align		4
        /*0048*/ 	.byte	0x04, 0x0a
        /*004a*/ 	.short	(.L_15 - .L_14)
	.align		4
.L_14:
        /*004c*/ 	.word	index@(.nv.constant0._Z8exponentPfS_)
        /*0050*/ 	.short	0x0380
        /*0052*/ 	.short	0x0010


	//----- nvinfo : EIATTR_SW_WAR
	.align		4
.L_15:
        /*0054*/ 	.byte	0x04, 0x36
        /*0056*/ 	.short	(.L_17 - .L_16)
.L_16:
        /*0058*/ 	.word	0x00000008
.L_17:


//--------------------- .nv.callgraph             --------------------------
	.section	.nv.callgraph,"",@"SHT_CUDA_CALLGRAPH"
	.align	4
	.sectionentsize	8
	.align		4
        /*0000*/ 	.word	0x00000000
	.align		4
        /*0004*/ 	.word	0xffffffff
	.align		4
        /*0008*/ 	.word	0x00000000
	.align		4
        /*000c*/ 	.word	0xfffffffe
	.align		4
        /*0010*/ 	.word	0x00000000
	.align		4
        /*0014*/ 	.word	0xfffffffd
	.align		4
        /*0018*/ 	.word	0x00000000
	.align		4
        /*001c*/ 	.word	0xfffffffc


//--------------------- .text._Z8exponentPfS_     --------------------------
	.section	.text._Z8exponentPfS_,"ax",@progbits
	.align	128
        .global         _Z8exponentPfS_
        .type           _Z8exponentPfS_,@function
        .size           _Z8exponentPfS_,(.L_x_1 - _Z8exponentPfS_)
        .other          _Z8exponentPfS_,@"STO_CUDA_ENTRY STV_DEFAULT"
_Z8exponentPfS_:
.text._Z8exponentPfS_:
[----:B------:R-:W-:Y:S01]  /*0000*/  LDC R1, c[0x0][0x37c] ;  /* 0x0000df00ff017b82 */ /* 0x000fe20000000800 */
[----:B------:R-:W0:Y:S02]  /*0010*/  S2R R9, SR_TID.X ;  /* 0x0000000000097919 */ /* 0x000e240000002100 */
[----:B0-----:R-:W-:-:S13]  /*0020*/  ISETP.GT.U32.AND P0, PT, R9, 0x3e7, PT ;  /* 0x000003e70900780c */ /* 0x001fda0003f04070 */
[----:B------:R-:W-:Y:S05]  /*0030*/  @P0 EXIT ;  /* 0x000000000000094d */ /* 0x000fea0003800000 */
[----:B------:R-:W0:Y:S01]  /*0040*/  LDC.64 R2, c[0x0][0x388] ;  /* 0x0000e200ff027b82 */ /* 0x000e220000000a00 */
[----:B------:R-:W1:Y:S07]  /*0050*/  LDCU.64 UR4, c[0x0][0x358] ;  /* 0x00006b00ff0477ac */ /* 0x000e6e0008000a00 */
[----:B------:R-:W2:Y:S01]  /*0060*/  LDC.64 R4, c[0x0][0x380] ;  /* 0x0000e000ff047b82 */ /* 0x000ea20000000a00 */
[----:B0-----:R-:W-:-:S05]  /*0070*/  IMAD.WIDE.U32 R2, R9, 0x4, R2 ;  /* 0x0000000409027825 */ /* 0x001fca00078e0002 */
[----:B-1----:R-:W3:Y:S01]  /*0080*/  LDG.E R0, desc[UR4][R2.64] ;  /* 0x0000000402007981 */ /* 0x002ee2000c1e1900 */
[----:B--2---:R-:W-:Y:S01]  /*0090*/  IMAD.WIDE.U32 R4, R9, 0x4, R4 ;  /* 0x0000000409047825 */ /* 0x004fe200078e0004 */
[----:B---3--:R-:W-:-:S13]  /*00a0*/  FSETP.GEU.AND P0, PT, R0, -126, PT ;  /* 0xc2fc00000000780b */ /* 0x008fda0003f0e000 */
[----:B------:R-:W-:-:S04]  /*00b0*/  @!P0 FMUL R0, R0, 0.5 ;  /* 0x3f00000000008820 */ /* 0x000fc80000400000 */
[----:B------:R-:W0:Y:S02]  /*00c0*/  MUFU.EX2 R7, R0 ;  /* 0x0000000000077308 */ /* 0x000e240000000800 */
[----:B0-----:R-:W-:-:S05]  /*00d0*/  @!P0 FMUL R7, R7, R7 ;  /* 0x0000000707078220 */ /* 0x001fca0000400000 */
[----:B------:R-:W-:Y:S01]  /*00e0*/  STG.E desc[UR4][R4.64], R7 ;  /* 0x0000000704007986 */ /* 0x000fe2000c101904 */
[----:B------:R-:W-:Y:S05]  /*00f0*/  EXIT ;  /* 0x000000000000794d */ /* 0x000fea0003800000 */
.L_x_0:
[----:B------:R-:W-:-:S00]  /*0100*/  BRA `(.L_x_0) ;  /* 0xfffffffc00fc7947 */ /* 0x000fc0000383ffff */
[----:B------:R-:W-:-:S00]  /*0110*/  NOP ;  /* 0x0000000000007918 */ /* 0x000fc00000000000 */
        /* <DEDUP_REMOVED lines=14> */
.L_x_1:


//--------------------- .nv.shared.reserved.0     --------------------------
	.section	.nv.shared.reserved.0,"aw",@nobits
	.weak		__nv_reservedSMEM_offset_0_alias
	.size		__nv_reservedSMEM_offset_0_alias, 0, 64
	.other		__nv_reservedSMEM_offset_0_alias,@"STO_CUDA_RESERVED_SHARED STV_DEFAULT"
__nv_reservedSMEM_offset_0_alias:
	.zero		0
	.zero		64


//--------------------- .nv.constant0._Z8exponentPfS_ --------------------------
	.section	.nv.constant0._Z8exponentPfS_,"a",@progbits
	.sectionflags	@""
	.align	4
.nv.constant0._Z8exponentPfS_:
	.zero		912


//--------------------- SYMBOLS --------------------------

	.type		.nv.reservedSmem.offset0,@object
	.size		.nv.reservedSmem.offset0,0x4
